//
// Generated by NVIDIA NVVM Compiler
//
// Compiler Build ID: CL-36424714
// Cuda compilation tools, release 13.0, V13.0.88
// Based on NVVM 20.0.0
//

.version 9.0
.target sm_100
.address_size 64

	// .globl	_Z22baseline_reduce_kernelPfS_i

.visible .entry _Z22baseline_reduce_kernelPfS_i(
	.param .u64 .ptr .align 1 _Z22baseline_reduce_kernelPfS_i_param_0,
	.param .u64 .ptr .align 1 _Z22baseline_reduce_kernelPfS_i_param_1,
	.param .u32 _Z22baseline_reduce_kernelPfS_i_param_2
)
{
	.reg .pred 	%p<5>;
	.reg .b32 	%r<8>;
	.reg .b32 	%f<5>;
	.reg .b64 	%rd<13>;

	ld.param.u64 	%rd4, [_Z22baseline_reduce_kernelPfS_i_param_0];
	ld.param.u64 	%rd3, [_Z22baseline_reduce_kernelPfS_i_param_1];
	cvta.to.global.u64 	%rd5, %rd4;
	mov.u32 	%r1, %tid.x;
	mov.u32 	%r2, %ctaid.x;
	mov.u32 	%r7, %ntid.x;
	mul.lo.s32 	%r6, %r2, %r7;
	mul.wide.u32 	%rd6, %r6, 4;
	add.s64 	%rd1, %rd5, %rd6;
	setp.lt.u32 	%p1, %r7, 2;
	@%p1 bra 	$L__BB0_5;
	mul.wide.u32 	%rd7, %r1, 4;
	add.s64 	%rd2, %rd1, %rd7;
$L__BB0_2:
	shr.u32 	%r5, %r7, 1;
	setp.ge.u32 	%p2, %r1, %r5;
	@%p2 bra 	$L__BB0_4;
	mul.wide.u32 	%rd8, %r5, 4;
	add.s64 	%rd9, %rd2, %rd8;
	ld.global.f32 	%f1, [%rd9];
	ld.global.f32 	%f2, [%rd2];
	add.f32 	%f3, %f1, %f2;
	st.global.f32 	[%rd2], %f3;
$L__BB0_4:
	bar.sync 	0;
	setp.gt.u32 	%p3, %r7, 3;
	mov.u32 	%r7, %r5;
	@%p3 bra 	$L__BB0_2;
$L__BB0_5:
	setp.ne.s32 	%p4, %r1, 0;
	@%p4 bra 	$L__BB0_7;
	ld.global.f32 	%f4, [%rd1];
	cvta.to.global.u64 	%rd10, %rd3;
	mul.wide.u32 	%rd11, %r2, 4;
	add.s64 	%rd12, %rd10, %rd11;
	st.global.f32 	[%rd12], %f4;
$L__BB0_7:
	ret;

}


// ===== COMPILED SASS (sm_100) =====

	.target	sm_100

	.elftype	@"ET_EXEC"


//--------------------- .note.nv.tkinfo           --------------------------
	.section	.note.nv.tkinfo,"",@"SHT_NOTE"
	.sectionflags	@"SHF_NOTE_NV_TKINFO"
	.tkinfo
        /*0018*/ 	.word	0x00000002
        /*0030*/ 	.string	""
        /*0030*/ 	.string	"ptxas"
        /*0030*/ 	.string	"Cuda compilation tools, release 13.0, V13.0.88"
        /*0030*/ 	.string	"Build cuda_13.0.r13.0/compiler.36424714_0"
        /*0030*/ 	.string	"-arch sm_100 -m 64 "



//--------------------- .note.nv.cuinfo           --------------------------
	.section	.note.nv.cuinfo,"",@"SHT_NOTE"
	.sectionflags	@"SHF_NOTE_NV_CUINFO"
        /*0018*/ 	.short	0x0002
        /*001a*/ 	.short	0x0064
        /*001c*/ 	.short	0x0082
	.zero		2


//--------------------- .nv.info                  --------------------------
	.section	.nv.info,"",@"SHT_CUDA_INFO"
	.align	4


	//----- nvinfo : EIATTR_REGCOUNT
	.align		4
        /*0000*/ 	.byte	0x04, 0x2f
        /*0002*/ 	.short	(.L_1 - .L_0)
	.align		4
.L_0:
        /*0004*/ 	.word	index@(_Z22baseline_reduce_kernelPfS_i)
        /*0008*/ 	.word	0x00000010


	//----- nvinfo : EIATTR_FRAME_SIZE
	.align		4
.L_1:
        /*000c*/ 	.byte	0x04, 0x11
        /*000e*/ 	.short	(.L_3 - .L_2)
	.align		4
.L_2:
        /*0010*/ 	.word	index@(_Z22baseline_reduce_kernelPfS_i)
        /*0014*/ 	.word	0x00000000


	//----- nvinfo : EIATTR_MIN_STACK_SIZE
	.align		4
.L_3:
        /*0018*/ 	.byte	0x04, 0x12
        /*001a*/ 	.short	(.L_5 - .L_4)
	.align		4
.L_4:
        /*001c*/ 	.word	index@(_Z22baseline_reduce_kernelPfS_i)
        /*0020*/ 	.word	0x00000000
.L_5:


//--------------------- .nv.compat                --------------------------
	.section	.nv.compat,"",@"SHT_CUDA_COMPAT_INFO"
	.align	4
        /*0000*/ 	.byte	0x02, 0x09, 0x00, 0x00, 0x02, 0x02, 0x01, 0x00, 0x02, 0x05, 0x05, 0x00, 0x03, 0x07, 0x01, 0x01
        /*0010*/ 	.byte	0x02, 0x03, 0x00, 0x00, 0x02, 0x06, 0x01, 0x00, 0x04, 0x0b, 0x08, 0x00, 0x09, 0x00, 0x00, 0x00
        /*0020*/ 	.byte	0x00, 0x00, 0x00, 0x00


//--------------------- .nv.info._Z22baseline_reduce_kernelPfS_i --------------------------
	.section	.nv.info._Z22baseline_reduce_kernelPfS_i,"",@"SHT_CUDA_INFO"
	.sectionflags	@""
	.align	4


	//----- nvinfo : EIATTR_CUDA_API_VERSION
	.align		4
        /*0000*/ 	.byte	0x04, 0x37
        /*0002*/ 	.short	(.L_7 - .L_6)
.L_6:
        /*0004*/ 	.word	0x00000082


	//----- nvinfo : EIATTR_KPARAM_INFO
	.align		4
.L_7:
        /*0008*/ 	.byte	0x04, 0x17
        /*000a*/ 	.short	(.L_9 - .L_8)
.L_8:
        /*000c*/ 	.word	0x00000000
        /*0010*/ 	.short	0x0002
        /*0012*/ 	.short	0x0010
        /*0014*/ 	.byte	0x00, 0xf0, 0x11, 0x00


	//----- nvinfo : EIATTR_KPARAM_INFO
	.align		4
.L_9:
        /*0018*/ 	.byte	0x04, 0x17
        /*001a*/ 	.short	(.L_11 - .L_10)
.L_10:
        /*001c*/ 	.word	0x00000000
        /*0020*/ 	.short	0x0001
        /*0022*/ 	.short	0x0008
        /*0024*/ 	.byte	0x00, 0xf5, 0x21, 0x00


	//----- nvinfo : EIATTR_KPARAM_INFO
	.align		4
.L_11:
        /*0028*/ 	.byte	0x04, 0x17
        /*002a*/ 	.short	(.L_13 - .L_12)
.L_12:
        /*002c*/ 	.word	0x00000000
        /*0030*/ 	.short	0x0000
        /*0032*/ 	.short	0x0000
        /*0034*/ 	.byte	0x00, 0xf5, 0x21, 0x00


	//----- nvinfo : EIATTR_SPARSE_MMA_MASK
	.align		4
.L_13:
        /*0038*/ 	.byte	0x03, 0x50
        /*003a*/ 	.short	0x0000


	//----- nvinfo : EIATTR_MAXREG_COUNT
	.align		4
        /*003c*/ 	.byte	0x03, 0x1b
        /*003e*/ 	.short	0x00ff


	//----- nvinfo : EIATTR_NUM_BARRIERS
	.align		4
        /*0040*/ 	.byte	0x02, 0x4c
        /*0042*/ 	.byte	0x01
	.zero		1


	//----- nvinfo : EIATTR_MERCURY_ISA_VERSION
	.align		4
        /*0044*/ 	.byte	0x03, 0x5f
        /*0046*/ 	.short	0x0101


	//----- nvinfo : EIATTR_VRC_CTA_INIT_COUNT
	.align		4
        /*0048*/ 	.byte	0x02, 0x4a
	.zero		1
	.zero		1


	//----- nvinfo : EIATTR_EXIT_INSTR_OFFSETS
	.align		4
        /*004c*/ 	.byte	0x04, 0x1c
        /*004e*/ 	.short	(.L_15 - .L_14)


	//   ....[0]....
.L_14:
        /*0050*/ 	.word	0x000001b0


	//   ....[1]....
        /*0054*/ 	.word	0x00000200


	//----- nvinfo : EIATTR_CRS_STACK_SIZE
	.align		4
.L_15:
        /*0058*/ 	.byte	0x04, 0x1e
        /*005a*/ 	.short	(.L_17 - .L_16)
.L_16:
        /*005c*/ 	.word	0x00000000


	//----- nvinfo : EIATTR_CBANK_PARAM_SIZE
	.align		4
.L_17:
        /*0060*/ 	.byte	0x03, 0x19
        /*0062*/ 	.short	0x0014


	//----- nvinfo : EIATTR_PARAM_CBANK
	.align		4
        /*0064*/ 	.byte	0x04, 0x0a
        /*0066*/ 	.short	(.L_19 - .L_18)
	.align		4
.L_18:
        /*0068*/ 	.word	index@(.nv.constant0._Z22baseline_reduce_kernelPfS_i)
        /*006c*/ 	.short	0x0380
        /*006e*/ 	.short	0x0014


	//----- nvinfo : EIATTR_SW_WAR
	.align		4
.L_19:
        /*0070*/ 	.byte	0x04, 0x36
        /*0072*/ 	.short	(.L_21 - .L_20)
.L_20:
        /*0074*/ 	.word	0x00000008
.L_21:


//--------------------- .nv.callgraph             --------------------------
	.section	.nv.callgraph,"",@"SHT_CUDA_CALLGRAPH"
	.align	4
	.sectionentsize	8
	.align		4
        /*0000*/ 	.word	0x00000000
	.align		4
        /*0004*/ 	.word	0xffffffff
	.align		4
        /*0008*/ 	.word	0x00000000
	.align		4
        /*000c*/ 	.word	0xfffffffe
	.align		4
        /*0010*/ 	.word	0x00000000
	.align		4
        /*0014*/ 	.word	0xfffffffd
	.align		4
        /*0018*/ 	.word	0x00000000
	.align		4
        /*001c*/ 	.word	0xfffffffc


//--------------------- .text._Z22baseline_reduce_kernelPfS_i --------------------------
	.section	.text._Z22baseline_reduce_kernelPfS_i,"ax",@progbits
	.align	128
        .global         _Z22baseline_reduce_kernelPfS_i
        .type           _Z22baseline_reduce_kernelPfS_i,@function
        .size           _Z22baseline_reduce_kernelPfS_i,(.L_x_5 - _Z22baseline_reduce_kernelPfS_i)
        .other          _Z22baseline_reduce_kernelPfS_i,@"STO_CUDA_ENTRY STV_DEFAULT"
_Z22baseline_reduce_kernelPfS_i:
.text._Z22baseline_reduce_kernelPfS_i:
[----:B------:R-:W-:Y:S01]  /*0000*/  LDC R1, c[0x0][0x37c] ;  /* 0x0000df00ff017b82 */ /* 0x000fe20000000800 */
[----:B------:R-:W0:Y:S01]  /*0010*/  S2R R13, SR_CTAID.X ;  /* 0x00000000000d7919 */ /* 0x000e220000002500 */
[----:B------:R-:W1:Y:S06]  /*0020*/  LDCU UR6, c[0x0][0x360] ;  /* 0x00006c00ff0677ac */ /* 0x000e6c0008000800 */
[----:B------:R-:W2:Y:S01]  /*0030*/  LDC.64 R2, c[0x0][0x380] ;  /* 0x0000e000ff027b82 */ /* 0x000ea20000000a00 */
[----:B------:R-:W3:Y:S01]  /*0040*/  S2R R11, SR_TID.X ;  /* 0x00000000000b7919 */ /* 0x000ee20000002100 */
[----:B------:R-:W4:Y:S01]  /*0050*/  LDCU.64 UR4, c[0x0][0x358] ;  /* 0x00006b00ff0477ac */ /* 0x000f220008000a00 */
[----:B-1----:R-:W-:-:S02]  /*0060*/  UISETP.GE.U32.AND UP0, UPT, UR6, 0x2, UPT ;  /* 0x000000020600788c */ /* 0x002fc4000bf06070 */
[----:B0-----:R-:W-:-:S04]  /*0070*/  IMAD R5, R13, UR6, RZ ;  /* 0x000000060d057c24 */ /* 0x001fc8000f8e02ff */
[----:B--2---:R-:W-:-:S03]  /*0080*/  IMAD.WIDE.U32 R2, R5, 0x4, R2 ;  /* 0x0000000405027825 */ /* 0x004fc600078e0002 */
[----:B---34-:R-:W-:Y:S05]  /*0090*/  BRA.U !UP0, `(.L_x_0) ;  /* 0x0000000108407547 */ /* 0x018fea000b800000 */
[----:B------:R-:W-:Y:S01]  /*00a0*/  MOV R0, UR6 ;  /* 0x0000000600007c02 */ /* 0x000fe20008000f00 */
[----:B------:R-:W-:-:S07]  /*00b0*/  IMAD.WIDE.U32 R4, R11, 0x4, R2 ;  /* 0x000000040b047825 */ /* 0x000fce00078e0002 */
.L_x_3:
[----:B------:R-:W-:Y:S01]  /*00c0*/  SHF.R.U32.HI R8, RZ, 0x1, R0 ;  /* 0x00000001ff087819 */ /* 0x000fe20000011600 */
[----:B------:R-:W-:Y:S03]  /*00d0*/  BSSY.RECONVERGENT B0, `(.L_x_1) ;  /* 0x0000008000007945 */ /* 0x000fe60003800200 */
[----:B------:R-:W-:-:S13]  /*00e0*/  ISETP.GE.U32.AND P0, PT, R11, R8, PT ;  /* 0x000000080b00720c */ /* 0x000fda0003f06070 */
[----:B0-----:R-:W-:Y:S05]  /*00f0*/  @P0 BRA `(.L_x_2) ;  /* 0x0000000000140947 */ /* 0x001fea0003800000 */
[----:B------:R-:W-:Y:S01]  /*0100*/  IMAD.WIDE.U32 R6, R8, 0x4, R4 ;  /* 0x0000000408067825 */ /* 0x000fe200078e0004 */
[----:B------:R-:W2:Y:S05]  /*0110*/  LDG.E R9, desc[UR4][R4.64] ;  /* 0x0000000404097981 */ /* 0x000eaa000c1e1900 */
[----:B------:R-:W2:Y:S02]  /*0120*/  LDG.E R6, desc[UR4][R6.64] ;  /* 0x0000000406067981 */ /* 0x000ea4000c1e1900 */
[----:B--2---:R-:W-:-:S05]  /*0130*/  FADD R9, R6, R9 ;  /* 0x0000000906097221 */ /* 0x004fca0000000000 */
[----:B------:R0:W-:Y:S02]  /*0140*/  STG.E desc[UR4][R4.64], R9 ;  /* 0x0000000904007986 */ /* 0x0001e4000c101904 */
.L_x_2:
[----:B------:R-:W-:Y:S05]  /*0150*/  BSYNC.RECONVERGENT B0 ;  /* 0x0000000000007941 */ /* 0x000fea0003800200 */
.L_x_1:
[----:B------:R-:W-:Y:S01]  /*0160*/  BAR.SYNC.DEFER_BLOCKING 0x0 ;  /* 0x0000000000007b1d */ /* 0x000fe20000010000 */
[----:B------:R-:W-:Y:S02]  /*0170*/  ISETP.GT.U32.AND P0, PT, R0, 0x3, PT ;  /* 0x000000030000780c */ /* 0x000fe40003f04070 */
[----:B------:R-:W-:-:S11]  /*0180*/  MOV R0, R8 ;  /* 0x0000000800007202 */ /* 0x000fd60000000f00 */
[----:B------:R-:W-:Y:S05]  /*0190*/  @P0 BRA `(.L_x_3) ;  /* 0xfffffffc00c80947 */ /* 0x000fea000383ffff */
.L_x_0:
[----:B------:R-:W-:-:S13]  /*01a0*/  ISETP.NE.AND P0, PT, R11, RZ, PT ;  /* 0x000000ff0b00720c */ /* 0x000fda0003f05270 */
[----:B------:R-:W-:Y:S05]  /*01b0*/  @P0 EXIT ;  /* 0x000000000000094d */ /* 0x000fea0003800000 */
[----:B------:R-:W2:Y:S01]  /*01c0*/  LDG.E R3, desc[UR4][R2.64] ;  /* 0x0000000402037981 */ /* 0x000ea2000c1e1900 */
[----:B0-----:R-:W0:Y:S02]  /*01d0*/  LDC.64 R4, c[0x0][0x388] ;  /* 0x0000e200ff047b82 */ /* 0x001e240000000a00 */
[----:B0-----:R-:W-:-:S05]  /*01e0*/  IMAD.WIDE.U32 R4, R13, 0x4, R4 ;  /* 0x000000040d047825 */ /* 0x001fca00078e0004 */
[----:B--2---:R-:W-:Y:S01]  /*01f0*/  STG.E desc[UR4][R4.64], R3 ;  /* 0x0000000304007986 */ /* 0x004fe2000c101904 */
[----:B------:R-:W-:Y:S05]  /*0200*/  EXIT ;  /* 0x000000000000794d */ /* 0x000fea0003800000 */
.L_x_4:
[----:B------:R-:W-:-:S00]  /*0210*/  BRA `(.L_x_4) ;  /* 0xfffffffc00fc7947 */ /* 0x000fc0000383ffff */
[----:B------:R-:W-:-:S00]  /*0220*/  NOP ;  /* 0x0000000000007918 */ /* 0x000fc00000000000 */
        /* <DEDUP_REMOVED lines=13> */
.L_x_5:


//--------------------- .nv.shared.reserved.0     --------------------------
	.section	.nv.shared.reserved.0,"aw",@nobits
	.weak		__nv_reservedSMEM_offset_0_alias
	.size		__nv_reservedSMEM_offset_0_alias, 0, 64
	.other		__nv_reservedSMEM_offset_0_alias,@"STO_CUDA_RESERVED_SHARED STV_DEFAULT"
__nv_reservedSMEM_offset_0_alias:
	.zero		0
	.zero		64


//--------------------- .nv.constant0._Z22baseline_reduce_kernelPfS_i --------------------------
	.section	.nv.constant0._Z22baseline_reduce_kernelPfS_i,"a",@progbits
	.sectionflags	@""
	.align	4
.nv.constant0._Z22baseline_reduce_kernelPfS_i:
	.zero		916


//--------------------- SYMBOLS --------------------------

	.type		.nv.reservedSmem.offset0,@object
	.size		.nv.reservedSmem.offset0,0x4
